//
// Generated by NVIDIA NVVM Compiler
//
// Compiler Build ID: CL-36424714
// Cuda compilation tools, release 13.0, V13.0.88
// Based on NVVM 20.0.0
//

.version 9.0
.target sm_100
.address_size 64

	// .globl	_Z10modifyDatai
.global .align 4 .u32 dev_data;

.visible .entry _Z10modifyDatai(
	.param .u32 _Z10modifyDatai_param_0
)
{
	.reg .b32 	%r<2>;

	ld.param.u32 	%r1, [_Z10modifyDatai_param_0];
	st.global.u32 	[dev_data], %r1;
	ret;

}


// ===== COMPILED SASS (sm_100) =====

	.target	sm_100

	.elftype	@"ET_EXEC"


//--------------------- .note.nv.tkinfo           --------------------------
	.section	.note.nv.tkinfo,"",@"SHT_NOTE"
	.sectionflags	@"SHF_NOTE_NV_TKINFO"
	.tkinfo
        /*0018*/ 	.word	0x00000002
        /*0030*/ 	.string	""
        /*0030*/ 	.string	"ptxas"
        /*0030*/ 	.string	"Cuda compilation tools, release 13.0, V13.0.88"
        /*0030*/ 	.string	"Build cuda_13.0.r13.0/compiler.36424714_0"
        /*0030*/ 	.string	"-arch sm_100 -m 64 "



//--------------------- .note.nv.cuinfo           --------------------------
	.section	.note.nv.cuinfo,"",@"SHT_NOTE"
	.sectionflags	@"SHF_NOTE_NV_CUINFO"
        /*0018*/ 	.short	0x0002
        /*001a*/ 	.short	0x0064
        /*001c*/ 	.short	0x0082
	.zero		2


//--------------------- .nv.info                  --------------------------
	.section	.nv.info,"",@"SHT_CUDA_INFO"
	.align	4


	//----- nvinfo : EIATTR_REGCOUNT
	.align		4
        /*0000*/ 	.byte	0x04, 0x2f
        /*0002*/ 	.short	(.L_2 - .L_1)
	.align		4
.L_1:
        /*0004*/ 	.word	index@(_Z10modifyDatai)
        /*0008*/ 	.word	0x00000008


	//----- nvinfo : EIATTR_FRAME_SIZE
	.align		4
.L_2:
        /*000c*/ 	.byte	0x04, 0x11
        /*000e*/ 	.short	(.L_4 - .L_3)
	.align		4
.L_3:
        /*0010*/ 	.word	index@(_Z10modifyDatai)
        /*0014*/ 	.word	0x00000000


	//----- nvinfo : EIATTR_MIN_STACK_SIZE
	.align		4
.L_4:
        /*0018*/ 	.byte	0x04, 0x12
        /*001a*/ 	.short	(.L_6 - .L_5)
	.align		4
.L_5:
        /*001c*/ 	.word	index@(_Z10modifyDatai)
        /*0020*/ 	.word	0x00000000
.L_6:


//--------------------- .nv.compat                --------------------------
	.section	.nv.compat,"",@"SHT_CUDA_COMPAT_INFO"
	.align	4
        /*0000*/ 	.byte	0x02, 0x09, 0x00, 0x00, 0x02, 0x02, 0x01, 0x00, 0x02, 0x05, 0x05, 0x00, 0x03, 0x07, 0x01, 0x01
        /*0010*/ 	.byte	0x02, 0x03, 0x00, 0x00, 0x02, 0x06, 0x01, 0x00, 0x04, 0x0b, 0x08, 0x00, 0x09, 0x00, 0x00, 0x00
        /*0020*/ 	.byte	0x00, 0x00, 0x00, 0x00


//--------------------- .nv.info._Z10modifyDatai  --------------------------
	.section	.nv.info._Z10modifyDatai,"",@"SHT_CUDA_INFO"
	.sectionflags	@""
	.align	4


	//----- nvinfo : EIATTR_CUDA_API_VERSION
	.align		4
        /*0000*/ 	.byte	0x04, 0x37
        /*0002*/ 	.short	(.L_8 - .L_7)
.L_7:
        /*0004*/ 	.word	0x00000082


	//----- nvinfo : EIATTR_KPARAM_INFO
	.align		4
.L_8:
        /*0008*/ 	.byte	0x04, 0x17
        /*000a*/ 	.short	(.L_10 - .L_9)
.L_9:
        /*000c*/ 	.word	0x00000000
        /*0010*/ 	.short	0x0000
        /*0012*/ 	.short	0x0000
        /*0014*/ 	.byte	0x00, 0xf0, 0x11, 0x00


	//----- nvinfo : EIATTR_SPARSE_MMA_MASK
	.align		4
.L_10:
        /*0018*/ 	.byte	0x03, 0x50
        /*001a*/ 	.short	0x0000


	//----- nvinfo : EIATTR_MAXREG_COUNT
	.align		4
        /*001c*/ 	.byte	0x03, 0x1b
        /*001e*/ 	.short	0x00ff


	//----- nvinfo : EIATTR_MERCURY_ISA_VERSION
	.align		4
        /*0020*/ 	.byte	0x03, 0x5f
        /*0022*/ 	.short	0x0101


	//----- nvinfo : EIATTR_VRC_CTA_INIT_COUNT
	.align		4
        /*0024*/ 	.byte	0x02, 0x4a
	.zero		1
	.zero		1


	//----- nvinfo : EIATTR_EXIT_INSTR_OFFSETS
	.align		4
        /*0028*/ 	.byte	0x04, 0x1c
        /*002a*/ 	.short	(.L_12 - .L_11)


	//   ....[0]....
.L_11:
        /*002c*/ 	.word	0x00000050


	//----- nvinfo : EIATTR_CBANK_PARAM_SIZE
	.align		4
.L_12:
        /*0030*/ 	.byte	0x03, 0x19
        /*0032*/ 	.short	0x0004


	//----- nvinfo : EIATTR_PARAM_CBANK
	.align		4
        /*0034*/ 	.byte	0x04, 0x0a
        /*0036*/ 	.short	(.L_14 - .L_13)
	.align		4
.L_13:
        /*0038*/ 	.word	index@(.nv.constant0._Z10modifyDatai)
        /*003c*/ 	.short	0x0380
        /*003e*/ 	.short	0x0004


	//----- nvinfo : EIATTR_SW_WAR
	.align		4
.L_14:
        /*0040*/ 	.byte	0x04, 0x36
        /*0042*/ 	.short	(.L_16 - .L_15)
.L_15:
        /*0044*/ 	.word	0x00000008
.L_16:


//--------------------- .nv.callgraph             --------------------------
	.section	.nv.callgraph,"",@"SHT_CUDA_CALLGRAPH"
	.align	4
	.sectionentsize	8
	.align		4
        /*0000*/ 	.word	0x00000000
	.align		4
        /*0004*/ 	.word	0xffffffff
	.align		4
        /*0008*/ 	.word	0x00000000
	.align		4
        /*000c*/ 	.word	0xfffffffe
	.align		4
        /*0010*/ 	.word	0x00000000
	.align		4
        /*0014*/ 	.word	0xfffffffd
	.align		4
        /*0018*/ 	.word	0x00000000
	.align		4
        /*001c*/ 	.word	0xfffffffc


//--------------------- .nv.constant4             --------------------------
	.section	.nv.constant4,"a",@progbits
	.align	8
	.align		8
.nv.constant4:
        /*0000*/ 	.dword	dev_data


//--------------------- .text._Z10modifyDatai     --------------------------
	.section	.text._Z10modifyDatai,"ax",@progbits
	.align	128
        .global         _Z10modifyDatai
        .type           _Z10modifyDatai,@function
        .size           _Z10modifyDatai,(.L_x_1 - _Z10modifyDatai)
        .other          _Z10modifyDatai,@"STO_CUDA_ENTRY STV_DEFAULT"
_Z10modifyDatai:
.text._Z10modifyDatai:
[----:B------:R-:W-:Y:S08]  /*0000*/  LDC R1, c[0x0][0x37c] ;  /* 0x0000df00ff017b82 */ /* 0x000ff00000000800 */
[----:B------:R-:W0:Y:S01]  /*0010*/  LDC R5, c[0x0][0x380] ;  /* 0x0000e000ff057b82 */ /* 0x000e220000000800 */
[----:B------:R-:W0:Y:S07]  /*0020*/  LDCU.64 UR4, c[0x0][0x358] ;  /* 0x00006b00ff0477ac */ /* 0x000e2e0008000a00 */
[----:B------:R-:W0:Y:S02]  /*0030*/  LDC.64 R2, c[0x4][RZ] ;  /* 0x01000000ff027b82 */ /* 0x000e240000000a00 */
[----:B0-----:R-:W-:Y:S01]  /*0040*/  STG.E desc[UR4][R2.64], R5 ;  /* 0x0000000502007986 */ /* 0x001fe2000c101904 */
[----:B------:R-:W-:Y:S05]  /*0050*/  EXIT ;  /* 0x000000000000794d */ /* 0x000fea0003800000 */
.L_x_0:
[----:B------:R-:W-:-:S00]  /*0060*/  BRA `(.L_x_0) ;  /* 0xfffffffc00fc7947 */ /* 0x000fc0000383ffff */
[----:B------:R-:W-:-:S00]  /*0070*/  NOP ;  /* 0x0000000000007918 */ /* 0x000fc00000000000 */
        /* <DEDUP_REMOVED lines=8> */
.L_x_1:


//--------------------- .nv.shared.reserved.0     --------------------------
	.section	.nv.shared.reserved.0,"aw",@nobits
	.weak		__nv_reservedSMEM_offset_0_alias
	.size		__nv_reservedSMEM_offset_0_alias, 0, 64
	.other		__nv_reservedSMEM_offset_0_alias,@"STO_CUDA_RESERVED_SHARED STV_DEFAULT"
__nv_reservedSMEM_offset_0_alias:
	.zero		0
	.zero		64


//--------------------- .nv.global                --------------------------
	.section	.nv.global,"aw",@nobits
	.align	4
.nv.global:
	.type		dev_data,@object
	.size		dev_data,(.L_0 - dev_data)
dev_data:
	.zero		4
.L_0:


//--------------------- .nv.constant0._Z10modifyDatai --------------------------
	.section	.nv.constant0._Z10modifyDatai,"a",@progbits
	.sectionflags	@""
	.align	4
.nv.constant0._Z10modifyDatai:
	.zero		900


//--------------------- SYMBOLS --------------------------

	.type		.nv.reservedSmem.offset0,@object
	.size		.nv.reservedSmem.offset0,0x4
